//
// Generated by NVIDIA NVVM Compiler
//
// Compiler Build ID: CL-36424714
// Cuda compilation tools, release 13.0, V13.0.88
// Based on NVVM 20.0.0
//

.version 9.0
.target sm_100
.address_size 64

	// .globl	matVecMul

.visible .entry matVecMul(
	.param .u64 .ptr .align 1 matVecMul_param_0,
	.param .u64 .ptr .align 1 matVecMul_param_1,
	.param .u64 .ptr .align 1 matVecMul_param_2,
	.param .u32 matVecMul_param_3,
	.param .u32 matVecMul_param_4
)
{
	.reg .pred 	%p<11>;
	.reg .b32 	%r<38>;
	.reg .b32 	%f<112>;
	.reg .b64 	%rd<31>;

	ld.param.u64 	%rd11, [matVecMul_param_0];
	ld.param.u64 	%rd12, [matVecMul_param_1];
	ld.param.u64 	%rd10, [matVecMul_param_2];
	ld.param.u32 	%r24, [matVecMul_param_3];
	ld.param.u32 	%r23, [matVecMul_param_4];
	cvta.to.global.u64 	%rd1, %rd12;
	cvta.to.global.u64 	%rd2, %rd11;
	mov.u32 	%r25, %ctaid.x;
	mov.u32 	%r26, %ntid.x;
	mov.u32 	%r27, %tid.x;
	mad.lo.s32 	%r1, %r25, %r26, %r27;
	setp.ge.s32 	%p1, %r1, %r24;
	@%p1 bra 	$L__BB0_15;
	mul.lo.s32 	%r2, %r23, %r1;
	setp.lt.s32 	%p2, %r23, 1;
	mov.f32 	%f111, 0f00000000;
	@%p2 bra 	$L__BB0_14;
	and.b32  	%r3, %r23, 15;
	setp.lt.u32 	%p3, %r23, 16;
	mov.f32 	%f111, 0f00000000;
	mov.b32 	%r34, 0;
	@%p3 bra 	$L__BB0_5;
	and.b32  	%r34, %r23, 2147483632;
	neg.s32 	%r32, %r34;
	add.s64 	%rd3, %rd2, 32;
	add.s64 	%rd29, %rd1, 32;
	mov.f32 	%f111, 0f00000000;
	mov.u32 	%r31, %r2;
$L__BB0_4:
	.pragma "nounroll";
	mul.wide.s32 	%rd13, %r31, 4;
	add.s64 	%rd14, %rd3, %rd13;
	ld.global.f32 	%f18, [%rd14+-32];
	ld.global.f32 	%f19, [%rd29+-32];
	fma.rn.f32 	%f20, %f18, %f19, %f111;
	ld.global.f32 	%f21, [%rd14+-28];
	ld.global.f32 	%f22, [%rd29+-28];
	fma.rn.f32 	%f23, %f21, %f22, %f20;
	ld.global.f32 	%f24, [%rd14+-24];
	ld.global.f32 	%f25, [%rd29+-24];
	fma.rn.f32 	%f26, %f24, %f25, %f23;
	ld.global.f32 	%f27, [%rd14+-20];
	ld.global.f32 	%f28, [%rd29+-20];
	fma.rn.f32 	%f29, %f27, %f28, %f26;
	ld.global.f32 	%f30, [%rd14+-16];
	ld.global.f32 	%f31, [%rd29+-16];
	fma.rn.f32 	%f32, %f30, %f31, %f29;
	ld.global.f32 	%f33, [%rd14+-12];
	ld.global.f32 	%f34, [%rd29+-12];
	fma.rn.f32 	%f35, %f33, %f34, %f32;
	ld.global.f32 	%f36, [%rd14+-8];
	ld.global.f32 	%f37, [%rd29+-8];
	fma.rn.f32 	%f38, %f36, %f37, %f35;
	ld.global.f32 	%f39, [%rd14+-4];
	ld.global.f32 	%f40, [%rd29+-4];
	fma.rn.f32 	%f41, %f39, %f40, %f38;
	ld.global.f32 	%f42, [%rd14];
	ld.global.f32 	%f43, [%rd29];
	fma.rn.f32 	%f44, %f42, %f43, %f41;
	ld.global.f32 	%f45, [%rd14+4];
	ld.global.f32 	%f46, [%rd29+4];
	fma.rn.f32 	%f47, %f45, %f46, %f44;
	ld.global.f32 	%f48, [%rd14+8];
	ld.global.f32 	%f49, [%rd29+8];
	fma.rn.f32 	%f50, %f48, %f49, %f47;
	ld.global.f32 	%f51, [%rd14+12];
	ld.global.f32 	%f52, [%rd29+12];
	fma.rn.f32 	%f53, %f51, %f52, %f50;
	ld.global.f32 	%f54, [%rd14+16];
	ld.global.f32 	%f55, [%rd29+16];
	fma.rn.f32 	%f56, %f54, %f55, %f53;
	ld.global.f32 	%f57, [%rd14+20];
	ld.global.f32 	%f58, [%rd29+20];
	fma.rn.f32 	%f59, %f57, %f58, %f56;
	ld.global.f32 	%f60, [%rd14+24];
	ld.global.f32 	%f61, [%rd29+24];
	fma.rn.f32 	%f62, %f60, %f61, %f59;
	ld.global.f32 	%f63, [%rd14+28];
	ld.global.f32 	%f64, [%rd29+28];
	fma.rn.f32 	%f111, %f63, %f64, %f62;
	add.s32 	%r32, %r32, 16;
	add.s32 	%r31, %r31, 16;
	add.s64 	%rd29, %rd29, 64;
	setp.ne.s32 	%p4, %r32, 0;
	@%p4 bra 	$L__BB0_4;
$L__BB0_5:
	setp.eq.s32 	%p5, %r3, 0;
	@%p5 bra 	$L__BB0_14;
	and.b32  	%r11, %r23, 7;
	setp.lt.u32 	%p6, %r3, 8;
	@%p6 bra 	$L__BB0_8;
	add.s32 	%r29, %r34, %r2;
	mul.wide.s32 	%rd15, %r29, 4;
	add.s64 	%rd16, %rd2, %rd15;
	ld.global.f32 	%f66, [%rd16];
	mul.wide.u32 	%rd17, %r34, 4;
	add.s64 	%rd18, %rd1, %rd17;
	ld.global.f32 	%f67, [%rd18];
	fma.rn.f32 	%f68, %f66, %f67, %f111;
	ld.global.f32 	%f69, [%rd16+4];
	ld.global.f32 	%f70, [%rd18+4];
	fma.rn.f32 	%f71, %f69, %f70, %f68;
	ld.global.f32 	%f72, [%rd16+8];
	ld.global.f32 	%f73, [%rd18+8];
	fma.rn.f32 	%f74, %f72, %f73, %f71;
	ld.global.f32 	%f75, [%rd16+12];
	ld.global.f32 	%f76, [%rd18+12];
	fma.rn.f32 	%f77, %f75, %f76, %f74;
	ld.global.f32 	%f78, [%rd16+16];
	ld.global.f32 	%f79, [%rd18+16];
	fma.rn.f32 	%f80, %f78, %f79, %f77;
	ld.global.f32 	%f81, [%rd16+20];
	ld.global.f32 	%f82, [%rd18+20];
	fma.rn.f32 	%f83, %f81, %f82, %f80;
	ld.global.f32 	%f84, [%rd16+24];
	ld.global.f32 	%f85, [%rd18+24];
	fma.rn.f32 	%f86, %f84, %f85, %f83;
	ld.global.f32 	%f87, [%rd16+28];
	ld.global.f32 	%f88, [%rd18+28];
	fma.rn.f32 	%f111, %f87, %f88, %f86;
	add.s32 	%r34, %r34, 8;
$L__BB0_8:
	setp.eq.s32 	%p7, %r11, 0;
	@%p7 bra 	$L__BB0_14;
	and.b32  	%r14, %r23, 3;
	setp.lt.u32 	%p8, %r11, 4;
	@%p8 bra 	$L__BB0_11;
	add.s32 	%r30, %r34, %r2;
	mul.wide.s32 	%rd19, %r30, 4;
	add.s64 	%rd20, %rd2, %rd19;
	ld.global.f32 	%f90, [%rd20];
	mul.wide.u32 	%rd21, %r34, 4;
	add.s64 	%rd22, %rd1, %rd21;
	ld.global.f32 	%f91, [%rd22];
	fma.rn.f32 	%f92, %f90, %f91, %f111;
	ld.global.f32 	%f93, [%rd20+4];
	ld.global.f32 	%f94, [%rd22+4];
	fma.rn.f32 	%f95, %f93, %f94, %f92;
	ld.global.f32 	%f96, [%rd20+8];
	ld.global.f32 	%f97, [%rd22+8];
	fma.rn.f32 	%f98, %f96, %f97, %f95;
	ld.global.f32 	%f99, [%rd20+12];
	ld.global.f32 	%f100, [%rd22+12];
	fma.rn.f32 	%f111, %f99, %f100, %f98;
	add.s32 	%r34, %r34, 4;
$L__BB0_11:
	setp.eq.s32 	%p9, %r14, 0;
	@%p9 bra 	$L__BB0_14;
	mul.wide.u32 	%rd23, %r34, 4;
	add.s64 	%rd30, %rd1, %rd23;
	add.s32 	%r37, %r34, %r2;
	neg.s32 	%r36, %r14;
$L__BB0_13:
	.pragma "nounroll";
	mul.wide.s32 	%rd24, %r37, 4;
	add.s64 	%rd25, %rd2, %rd24;
	ld.global.f32 	%f101, [%rd25];
	ld.global.f32 	%f102, [%rd30];
	fma.rn.f32 	%f111, %f101, %f102, %f111;
	add.s64 	%rd30, %rd30, 4;
	add.s32 	%r37, %r37, 1;
	add.s32 	%r36, %r36, 1;
	setp.ne.s32 	%p10, %r36, 0;
	@%p10 bra 	$L__BB0_13;
$L__BB0_14:
	cvta.to.global.u64 	%rd26, %rd10;
	mul.wide.s32 	%rd27, %r1, 4;
	add.s64 	%rd28, %rd26, %rd27;
	st.global.f32 	[%rd28], %f111;
$L__BB0_15:
	ret;

}


// ===== COMPILED SASS (sm_100) =====

	.target	sm_100

	.elftype	@"ET_EXEC"


//--------------------- .note.nv.tkinfo           --------------------------
	.section	.note.nv.tkinfo,"",@"SHT_NOTE"
	.sectionflags	@"SHF_NOTE_NV_TKINFO"
	.tkinfo
        /*0018*/ 	.word	0x00000002
        /*0030*/ 	.string	""
        /*0030*/ 	.string	"ptxas"
        /*0030*/ 	.string	"Cuda compilation tools, release 13.0, V13.0.88"
        /*0030*/ 	.string	"Build cuda_13.0.r13.0/compiler.36424714_0"
        /*0030*/ 	.string	"-arch sm_100 -m 64 "



//--------------------- .note.nv.cuinfo           --------------------------
	.section	.note.nv.cuinfo,"",@"SHT_NOTE"
	.sectionflags	@"SHF_NOTE_NV_CUINFO"
        /*0018*/ 	.short	0x0002
        /*001a*/ 	.short	0x0064
        /*001c*/ 	.short	0x0082
	.zero		2


//--------------------- .nv.info                  --------------------------
	.section	.nv.info,"",@"SHT_CUDA_INFO"
	.align	4


	//----- nvinfo : EIATTR_REGCOUNT
	.align		4
        /*0000*/ 	.byte	0x04, 0x2f
        /*0002*/ 	.short	(.L_1 - .L_0)
	.align		4
.L_0:
        /*0004*/ 	.word	index@(matVecMul)
        /*0008*/ 	.word	0x0000001e


	//----- nvinfo : EIATTR_FRAME_SIZE
	.align		4
.L_1:
        /*000c*/ 	.byte	0x04, 0x11
        /*000e*/ 	.short	(.L_3 - .L_2)
	.align		4
.L_2:
        /*0010*/ 	.word	index@(matVecMul)
        /*0014*/ 	.word	0x00000000


	//----- nvinfo : EIATTR_MIN_STACK_SIZE
	.align		4
.L_3:
        /*0018*/ 	.byte	0x04, 0x12
        /*001a*/ 	.short	(.L_5 - .L_4)
	.align		4
.L_4:
        /*001c*/ 	.word	index@(matVecMul)
        /*0020*/ 	.word	0x00000000
.L_5:


//--------------------- .nv.compat                --------------------------
	.section	.nv.compat,"",@"SHT_CUDA_COMPAT_INFO"
	.align	4
        /*0000*/ 	.byte	0x02, 0x09, 0x00, 0x00, 0x02, 0x02, 0x01, 0x00, 0x02, 0x05, 0x05, 0x00, 0x03, 0x07, 0x01, 0x01
        /*0010*/ 	.byte	0x02, 0x03, 0x00, 0x00, 0x02, 0x06, 0x01, 0x00, 0x04, 0x0b, 0x08, 0x00, 0x09, 0x00, 0x00, 0x00
        /*0020*/ 	.byte	0x00, 0x00, 0x00, 0x00


//--------------------- .nv.info.matVecMul        --------------------------
	.section	.nv.info.matVecMul,"",@"SHT_CUDA_INFO"
	.sectionflags	@""
	.align	4


	//----- nvinfo : EIATTR_CUDA_API_VERSION
	.align		4
        /*0000*/ 	.byte	0x04, 0x37
        /*0002*/ 	.short	(.L_7 - .L_6)
.L_6:
        /*0004*/ 	.word	0x00000082


	//----- nvinfo : EIATTR_KPARAM_INFO
	.align		4
.L_7:
        /*0008*/ 	.byte	0x04, 0x17
        /*000a*/ 	.short	(.L_9 - .L_8)
.L_8:
        /*000c*/ 	.word	0x00000000
        /*0010*/ 	.short	0x0004
        /*0012*/ 	.short	0x001c
        /*0014*/ 	.byte	0x00, 0xf0, 0x11, 0x00


	//----- nvinfo : EIATTR_KPARAM_INFO
	.align		4
.L_9:
        /*0018*/ 	.byte	0x04, 0x17
        /*001a*/ 	.short	(.L_11 - .L_10)
.L_10:
        /*001c*/ 	.word	0x00000000
        /*0020*/ 	.short	0x0003
        /*0022*/ 	.short	0x0018
        /*0024*/ 	.byte	0x00, 0xf0, 0x11, 0x00


	//----- nvinfo : EIATTR_KPARAM_INFO
	.align		4
.L_11:
        /*0028*/ 	.byte	0x04, 0x17
        /*002a*/ 	.short	(.L_13 - .L_12)
.L_12:
        /*002c*/ 	.word	0x00000000
        /*0030*/ 	.short	0x0002
        /*0032*/ 	.short	0x0010
        /*0034*/ 	.byte	0x00, 0xf5, 0x21, 0x00


	//----- nvinfo : EIATTR_KPARAM_INFO
	.align		4
.L_13:
        /*0038*/ 	.byte	0x04, 0x17
        /*003a*/ 	.short	(.L_15 - .L_14)
.L_14:
        /*003c*/ 	.word	0x00000000
        /*0040*/ 	.short	0x0001
        /*0042*/ 	.short	0x0008
        /*0044*/ 	.byte	0x00, 0xf5, 0x21, 0x00


	//----- nvinfo : EIATTR_KPARAM_INFO
	.align		4
.L_15:
        /*0048*/ 	.byte	0x04, 0x17
        /*004a*/ 	.short	(.L_17 - .L_16)
.L_16:
        /*004c*/ 	.word	0x00000000
        /*0050*/ 	.short	0x0000
        /*0052*/ 	.short	0x0000
        /*0054*/ 	.byte	0x00, 0xf5, 0x21, 0x00


	//----- nvinfo : EIATTR_SPARSE_MMA_MASK
	.align		4
.L_17:
        /*0058*/ 	.byte	0x03, 0x50
        /*005a*/ 	.short	0x0000


	//----- nvinfo : EIATTR_MAXREG_COUNT
	.align		4
        /*005c*/ 	.byte	0x03, 0x1b
        /*005e*/ 	.short	0x00ff


	//----- nvinfo : EIATTR_MERCURY_ISA_VERSION
	.align		4
        /*0060*/ 	.byte	0x03, 0x5f
        /*0062*/ 	.short	0x0101


	//----- nvinfo : EIATTR_VRC_CTA_INIT_COUNT
	.align		4
        /*0064*/ 	.byte	0x02, 0x4a
	.zero		1
	.zero		1


	//----- nvinfo : EIATTR_EXIT_INSTR_OFFSETS
	.align		4
        /*0068*/ 	.byte	0x04, 0x1c
        /*006a*/ 	.short	(.L_19 - .L_18)


	//   ....[0]....
.L_18:
        /*006c*/ 	.word	0x00000070


	//   ....[1]....
        /*0070*/ 	.word	0x00000a90


	//----- nvinfo : EIATTR_CBANK_PARAM_SIZE
	.align		4
.L_19:
        /*0074*/ 	.byte	0x03, 0x19
        /*0076*/ 	.short	0x0020


	//----- nvinfo : EIATTR_PARAM_CBANK
	.align		4
        /*0078*/ 	.byte	0x04, 0x0a
        /*007a*/ 	.short	(.L_21 - .L_20)
	.align		4
.L_20:
        /*007c*/ 	.word	index@(.nv.constant0.matVecMul)
        /*0080*/ 	.short	0x0380
        /*0082*/ 	.short	0x0020


	//----- nvinfo : EIATTR_SW_WAR
	.align		4
.L_21:
        /*0084*/ 	.byte	0x04, 0x36
        /*0086*/ 	.short	(.L_23 - .L_22)
.L_22:
        /*0088*/ 	.word	0x00000008
.L_23:


//--------------------- .nv.callgraph             --------------------------
	.section	.nv.callgraph,"",@"SHT_CUDA_CALLGRAPH"
	.align	4
	.sectionentsize	8
	.align		4
        /*0000*/ 	.word	0x00000000
	.align		4
        /*0004*/ 	.word	0xffffffff
	.align		4
        /*0008*/ 	.word	0x00000000
	.align		4
        /*000c*/ 	.word	0xfffffffe
	.align		4
        /*0010*/ 	.word	0x00000000
	.align		4
        /*0014*/ 	.word	0xfffffffd
	.align		4
        /*0018*/ 	.word	0x00000000
	.align		4
        /*001c*/ 	.word	0xfffffffc


//--------------------- .text.matVecMul           --------------------------
	.section	.text.matVecMul,"ax",@progbits
	.align	128
        .global         matVecMul
        .type           matVecMul,@function
        .size           matVecMul,(.L_x_7 - matVecMul)
        .other          matVecMul,@"STO_CUDA_ENTRY STV_DEFAULT"
matVecMul:
.text.matVecMul:
[----:B------:R-:W-:Y:S01]  /*0000*/  LDC R1, c[0x0][0x37c] ;  /* 0x0000df00ff017b82 */ /* 0x000fe20000000800 */
[----:B------:R-:W0:Y:S07]  /*0010*/  S2R R3, SR_TID.X ;  /* 0x0000000000037919 */ /* 0x000e2e0000002100 */
[----:B------:R-:W0:Y:S01]  /*0020*/  S2UR UR4, SR_CTAID.X ;  /* 0x00000000000479c3 */ /* 0x000e220000002500 */
[----:B------:R-:W1:Y:S07]  /*0030*/  LDCU UR5, c[0x0][0x398] ;  /* 0x00007300ff0577ac */ /* 0x000e6e0008000800 */
[----:B------:R-:W0:Y:S02]  /*0040*/  LDC R0, c[0x0][0x360] ;  /* 0x0000d800ff007b82 */ /* 0x000e240000000800 */
[----:B0-----:R-:W-:-:S05]  /*0050*/  IMAD R0, R0, UR4, R3 ;  /* 0x0000000400007c24 */ /* 0x001fca000f8e0203 */
[----:B-1----:R-:W-:-:S13]  /*0060*/  ISETP.GE.AND P0, PT, R0, UR5, PT ;  /* 0x0000000500007c0c */ /* 0x002fda000bf06270 */
[----:B------:R-:W-:Y:S05]  /*0070*/  @P0 EXIT ;  /* 0x000000000000094d */ /* 0x000fea0003800000 */
[----:B------:R-:W0:Y:S01]  /*0080*/  LDCU UR8, c[0x0][0x39c] ;  /* 0x00007380ff0877ac */ /* 0x000e220008000800 */
[----:B------:R-:W-:Y:S01]  /*0090*/  HFMA2 R15, -RZ, RZ, 0, 0 ;  /* 0x00000000ff0f7431 */ /* 0x000fe200000001ff */
[----:B------:R-:W1:Y:S01]  /*00a0*/  LDCU.64 UR16, c[0x0][0x358] ;  /* 0x00006b00ff1077ac */ /* 0x000e620008000a00 */
[----:B0-----:R-:W-:-:S09]  /*00b0*/  UISETP.GE.AND UP0, UPT, UR8, 0x1, UPT ;  /* 0x000000010800788c */ /* 0x001fd2000bf06270 */
[----:B-1----:R-:W-:Y:S05]  /*00c0*/  BRA.U !UP0, `(.L_x_0) ;  /* 0x0000000908647547 */ /* 0x002fea000b800000 */
[----:B------:R-:W-:Y:S02]  /*00d0*/  UISETP.GE.U32.AND UP1, UPT, UR8, 0x10, UPT ;  /* 0x000000100800788c */ /* 0x000fe4000bf26070 */
[----:B------:R-:W-:Y:S01]  /*00e0*/  IMAD R7, R0, UR8, RZ ;  /* 0x0000000800077c24 */ /* 0x000fe2000f8e02ff */
[----:B------:R-:W-:Y:S01]  /*00f0*/  ULOP3.LUT UR9, UR8, 0xf, URZ, 0xc0, !UPT ;  /* 0x0000000f08097892 */ /* 0x000fe2000f8ec0ff */
[----:B------:R-:W-:Y:S02]  /*0100*/  MOV R15, RZ ;  /* 0x000000ff000f7202 */ /* 0x000fe40000000f00 */
[----:B------:R-:W-:Y:S01]  /*0110*/  MOV R8, RZ ;  /* 0x000000ff00087202 */ /* 0x000fe20000000f00 */
[----:B------:R-:W-:Y:S02]  /*0120*/  UISETP.NE.AND UP0, UPT, UR9, URZ, UPT ;  /* 0x000000ff0900728c */ /* 0x000fe4000bf05270 */
[----:B------:R-:W-:Y:S09]  /*0130*/  BRA.U !UP1, `(.L_x_1) ;  /* 0x0000000509147547 */ /* 0x000ff2000b800000 */
[----:B------:R-:W0:Y:S01]  /*0140*/  LDCU.128 UR12, c[0x0][0x380] ;  /* 0x00007000ff0c77ac */ /* 0x000e220008000c00 */
[----:B------:R-:W-:Y:S02]  /*0150*/  MOV R15, RZ ;  /* 0x000000ff000f7202 */ /* 0x000fe40000000f00 */
[----:B------:R-:W-:Y:S01]  /*0160*/  MOV R6, R7 ;  /* 0x0000000700067202 */ /* 0x000fe20000000f00 */
[----:B------:R-:W-:-:S04]  /*0170*/  ULOP3.LUT UR10, UR8, 0x7ffffff0, URZ, 0xc0, !UPT ;  /* 0x7ffffff0080a7892 */ /* 0x000fc8000f8ec0ff */
[----:B------:R-:W-:Y:S02]  /*0180*/  UIADD3 UR11, UPT, UPT, -UR10, URZ, URZ ;  /* 0x000000ff0a0b7290 */ /* 0x000fe4000fffe1ff */
[----:B------:R-:W-:Y:S01]  /*0190*/  MOV R8, UR10 ;  /* 0x0000000a00087c02 */ /* 0x000fe20008000f00 */
[----:B0-----:R-:W-:Y:S02]  /*01a0*/  UIADD3 UR4, UP2, UPT, UR14, 0x20, URZ ;  /* 0x000000200e047890 */ /* 0x001fe4000ff5e0ff */
[----:B------:R-:W-:Y:S02]  /*01b0*/  UIADD3 UR6, UP1, UPT, UR12, 0x20, URZ ;  /* 0x000000200c067890 */ /* 0x000fe4000ff3e0ff */
[----:B------:R-:W-:Y:S02]  /*01c0*/  UIADD3.X UR5, UPT, UPT, URZ, UR15, URZ, UP2, !UPT ;  /* 0x0000000fff057290 */ /* 0x000fe400097fe4ff */
[----:B------:R-:W-:Y:S01]  /*01d0*/  MOV R2, UR4 ;  /* 0x0000000400027c02 */ /* 0x000fe20008000f00 */
[----:B------:R-:W-:-:S03]  /*01e0*/  UIADD3.X UR7, UPT, UPT, URZ, UR13, URZ, UP1, !UPT ;  /* 0x0000000dff077290 */ /* 0x000fc60008ffe4ff */
[----:B------:R-:W-:-:S09]  /*01f0*/  MOV R3, UR5 ;  /* 0x0000000500037c02 */ /* 0x000fd20008000f00 */
.L_x_2:
[----:B------:R-:W-:Y:S01]  /*0200*/  MOV R4, UR6 ;  /* 0x0000000600047c02 */ /* 0x000fe20008000f00 */
[----:B------:R-:W2:Y:S01]  /*0210*/  LDG.E R17, desc[UR16][R2.64+-0x20] ;  /* 0xffffe01002117981 */ /* 0x000ea2000c1e1900 */
[----:B------:R-:W-:-:S03]  /*0220*/  MOV R5, UR7 ;  /* 0x0000000700057c02 */ /* 0x000fc60008000f00 */
[----:B------:R-:W3:Y:S01]  /*0230*/  LDG.E R25, desc[UR16][R2.64+-0x1c] ;  /* 0xffffe41002197981 */ /* 0x000ee2000c1e1900 */
[----:B------:R-:W-:-:S03]  /*0240*/  IMAD.WIDE R4, R6, 0x4, R4 ;  /* 0x0000000406047825 */ /* 0x000fc600078e0204 */
[----:B------:R-:W4:Y:S04]  /*0250*/  LDG.E R19, desc[UR16][R2.64+-0x18] ;  /* 0xffffe81002137981 */ /* 0x000f28000c1e1900 */
[----:B------:R-:W2:Y:S04]  /*0260*/  LDG.E R16, desc[UR16][R4.64+-0x20] ;  /* 0xffffe01004107981 */ /* 0x000ea8000c1e1900 */
[----:B------:R-:W3:Y:S04]  /*0270*/  LDG.E R18, desc[UR16][R4.64+-0x1c] ;  /* 0xffffe41004127981 */ /* 0x000ee8000c1e1900 */
[----:B------:R-:W4:Y:S04]  /*0280*/  LDG.E R20, desc[UR16][R4.64+-0x18] ;  /* 0xffffe81004147981 */ /* 0x000f28000c1e1900 */
[----:B------:R-:W5:Y:S04]  /*0290*/  LDG.E R22, desc[UR16][R2.64+-0x14] ;  /* 0xffffec1002167981 */ /* 0x000f68000c1e1900 */
        /* <DEDUP_REMOVED lines=8> */
[----:B------:R-:W5:Y:S01]  /*0320*/  LDG.E R14, desc[UR16][R4.64+-0x4] ;  /* 0xfffffc10040e7981 */ /* 0x000f62000c1e1900 */
[----:B--2---:R-:W-:-:S03]  /*0330*/  FFMA R17, R16, R17, R15 ;  /* 0x0000001110117223 */ /* 0x004fc6000000000f */
[----:B------:R-:W2:Y:S04]  /*0340*/  LDG.E R15, desc[UR16][R2.64] ;  /* 0x00000010020f7981 */ /* 0x000ea8000c1e1900 */
[----:B------:R-:W2:Y:S01]  /*0350*/  LDG.E R16, desc[UR16][R4.64] ;  /* 0x0000001004107981 */ /* 0x000ea2000c1e1900 */
[----:B---3--:R-:W-:-:S03]  /*0360*/  FFMA R25, R18, R25, R17 ;  /* 0x0000001912197223 */ /* 0x008fc60000000011 */
[----:B------:R-:W3:Y:S01]  /*0370*/  LDG.E R17, desc[UR16][R2.64+0x4] ;  /* 0x0000041002117981 */ /* 0x000ee2000c1e1900 */
[----:B----4-:R-:W-:-:S03]  /*0380*/  FFMA R26, R20, R19, R25 ;  /* 0x00000013141a7223 */ /* 0x010fc60000000019 */
[----:B------:R-:W3:Y:S04]  /*0390*/  LDG.E R18, desc[UR16][R4.64+0x4] ;  /* 0x0000041004127981 */ /* 0x000ee8000c1e1900 */
[----:B------:R-:W4:Y:S01]  /*03a0*/  LDG.E R20, desc[UR16][R2.64+0x8] ;  /* 0x0000081002147981 */ /* 0x000f22000c1e1900 */
[----:B-----5:R-:W-:-:S03]  /*03b0*/  FFMA R25, R21, R22, R26 ;  /* 0x0000001615197223 */ /* 0x020fc6000000001a */
[----:B------:R-:W4:Y:S04]  /*03c0*/  LDG.E R19, desc[UR16][R4.64+0x8] ;  /* 0x0000081004137981 */ /* 0x000f28000c1e1900 */
[----:B------:R-:W5:Y:S01]  /*03d0*/  LDG.E R22, desc[UR16][R2.64+0xc] ;  /* 0x00000c1002167981 */ /* 0x000f62000c1e1900 */
[----:B------:R-:W-:-:S03]  /*03e0*/  FFMA R25, R24, R23, R25 ;  /* 0x0000001718197223 */ /* 0x000fc60000000019 */
[----:B------:R-:W5:Y:S04]  /*03f0*/  LDG.E R21, desc[UR16][R4.64+0xc] ;  /* 0x00000c1004157981 */ /* 0x000f68000c1e1900 */
[----:B------:R-:W5:Y:S01]  /*0400*/  LDG.E R24, desc[UR16][R2.64+0x10] ;  /* 0x0000101002187981 */ /* 0x000f62000c1e1900 */
[----:B------:R-:W-:-:S03]  /*0410*/  FFMA R25, R10, R9, R25 ;  /* 0x000000090a197223 */ /* 0x000fc60000000019 */
[----:B------:R-:W5:Y:S04]  /*0420*/  LDG.E R23, desc[UR16][R4.64+0x10] ;  /* 0x0000101004177981 */ /* 0x000f68000c1e1900 */
[----:B------:R-:W5:Y:S01]  /*0430*/  LDG.E R10, desc[UR16][R2.64+0x14] ;  /* 0x00001410020a7981 */ /* 0x000f62000c1e1900 */
[----:B------:R-:W-:-:S03]  /*0440*/  FFMA R27, R12, R11, R25 ;  /* 0x0000000b0c1b7223 */ /* 0x000fc60000000019 */
[----:B------:R-:W5:Y:S04]  /*0450*/  LDG.E R9, desc[UR16][R4.64+0x14] ;  /* 0x0000141004097981 */ /* 0x000f68000c1e1900 */
[----:B------:R-:W5:Y:S04]  /*0460*/  LDG.E R11, desc[UR16][R2.64+0x18] ;  /* 0x00001810020b7981 */ /* 0x000f68000c1e1900 */
[----:B------:R-:W5:Y:S04]  /*0470*/  LDG.E R12, desc[UR16][R4.64+0x18] ;  /* 0x00001810040c7981 */ /* 0x000f68000c1e1900 */
[----:B------:R-:W5:Y:S04]  /*0480*/  LDG.E R25, desc[UR16][R4.64+0x1c] ;  /* 0x00001c1004197981 */ /* 0x000f68000c1e1900 */
[----:B------:R0:W5:Y:S01]  /*0490*/  LDG.E R26, desc[UR16][R2.64+0x1c] ;  /* 0x00001c10021a7981 */ /* 0x000162000c1e1900 */
[----:B------:R-:W-:Y:S01]  /*04a0*/  FFMA R13, R14, R13, R27 ;  /* 0x0000000d0e0d7223 */ /* 0x000fe2000000001b */
[----:B------:R-:W-:-:S04]  /*04b0*/  UIADD3 UR11, UPT, UPT, UR11, 0x10, URZ ;  /* 0x000000100b0b7890 */ /* 0x000fc8000fffe0ff */
[----:B------:R-:W-:Y:S01]  /*04c0*/  UISETP.NE.AND UP1, UPT, UR11, URZ, UPT ;  /* 0x000000ff0b00728c */ /* 0x000fe2000bf25270 */
[----:B0-----:R-:W-:Y:S02]  /*04d0*/  IADD3 R2, P0, PT, R2, 0x40, RZ ;  /* 0x0000004002027810 */ /* 0x001fe40007f1e0ff */
[----:B------:R-:W-:Y:S02]  /*04e0*/  IADD3 R6, PT, PT, R6, 0x10, RZ ;  /* 0x0000001006067810 */ /* 0x000fe40007ffe0ff */
[----:B------:R-:W-:Y:S01]  /*04f0*/  IADD3.X R3, PT, PT, RZ, R3, RZ, P0, !PT ;  /* 0x00000003ff037210 */ /* 0x000fe200007fe4ff */
[----:B--2---:R-:W-:-:S04]  /*0500*/  FFMA R13, R16, R15, R13 ;  /* 0x0000000f100d7223 */ /* 0x004fc8000000000d */
[----:B---3--:R-:W-:-:S04]  /*0510*/  FFMA R18, R18, R17, R13 ;  /* 0x0000001112127223 */ /* 0x008fc8000000000d */
[----:B----4-:R-:W-:-:S04]  /*0520*/  FFMA R18, R19, R20, R18 ;  /* 0x0000001413127223 */ /* 0x010fc80000000012 */
[----:B-----5:R-:W-:-:S04]  /*0530*/  FFMA R18, R21, R22, R18 ;  /* 0x0000001615127223 */ /* 0x020fc80000000012 */
[----:B------:R-:W-:-:S04]  /*0540*/  FFMA R18, R23, R24, R18 ;  /* 0x0000001817127223 */ /* 0x000fc80000000012 */
[----:B------:R-:W-:-:S04]  /*0550*/  FFMA R9, R9, R10, R18 ;  /* 0x0000000a09097223 */ /* 0x000fc80000000012 */
[----:B------:R-:W-:-:S04]  /*0560*/  FFMA R12, R12, R11, R9 ;  /* 0x0000000b0c0c7223 */ /* 0x000fc80000000009 */
[----:B------:R-:W-:Y:S01]  /*0570*/  FFMA R15, R25, R26, R12 ;  /* 0x0000001a190f7223 */ /* 0x000fe2000000000c */
[----:B------:R-:W-:Y:S06]  /*0580*/  BRA.U UP1, `(.L_x_2) ;  /* 0xfffffffd011c7547 */ /* 0x000fec000b83ffff */
.L_x_1:
[----:B------:R-:W-:Y:S05]  /*0590*/  BRA.U !UP0, `(.L_x_0) ;  /* 0x0000000508307547 */ /* 0x000fea000b800000 */
[----:B------:R-:W-:Y:S02]  /*05a0*/  UISETP.GE.U32.AND UP0, UPT, UR9, 0x8, UPT ;  /* 0x000000080900788c */ /* 0x000fe4000bf06070 */
[----:B------:R-:W-:-:S04]  /*05b0*/  ULOP3.LUT UR5, UR8, 0x7, URZ, 0xc0, !UPT ;  /* 0x0000000708057892 */ /* 0x000fc8000f8ec0ff */
[----:B------:R-:W-:-:S03]  /*05c0*/  UISETP.NE.AND UP1, UPT, UR5, URZ, UPT ;  /* 0x000000ff0500728c */ /* 0x000fc6000bf25270 */
[----:B------:R-:W-:Y:S08]  /*05d0*/  BRA.U !UP0, `(.L_x_3) ;  /* 0x0000000108787547 */ /* 0x000ff0000b800000 */
[----:B------:R-:W0:Y:S01]  /*05e0*/  LDC.64 R2, c[0x0][0x380] ;  /* 0x0000e000ff027b82 */ /* 0x000e220000000a00 */
[----:B------:R-:W-:-:S07]  /*05f0*/  IADD3 R9, PT, PT, R7, R8, RZ ;  /* 0x0000000807097210 */ /* 0x000fce0007ffe0ff */
[----:B------:R-:W1:Y:S01]  /*0600*/  LDC.64 R4, c[0x0][0x388] ;  /* 0x0000e200ff047b82 */ /* 0x000e620000000a00 */
[----:B0-----:R-:W-:-:S05]  /*0610*/  IMAD.WIDE R2, R9, 0x4, R2 ;  /* 0x0000000409027825 */ /* 0x001fca00078e0202 */
[----:B------:R-:W2:Y:S01]  /*0620*/  LDG.E R10, desc[UR16][R2.64] ;  /* 0x00000010020a7981 */ /* 0x000ea2000c1e1900 */
[----:B-1----:R-:W-:-:S03]  /*0630*/  IMAD.WIDE.U32 R4, R8, 0x4, R4 ;  /* 0x0000000408047825 */ /* 0x002fc600078e0004 */
[----:B------:R-:W3:Y:S04]  /*0640*/  LDG.E R13, desc[UR16][R2.64+0x4] ;  /* 0x00000410020d7981 */ /* 0x000ee8000c1e1900 */
[----:B------:R-:W2:Y:S04]  /*0650*/  LDG.E R11, desc[UR16][R4.64] ;  /* 0x00000010040b7981 */ /* 0x000ea8000c1e1900 */
[----:B------:R-:W3:Y:S04]  /*0660*/  LDG.E R12, desc[UR16][R4.64+0x4] ;  /* 0x00000410040c7981 */ /* 0x000ee8000c1e1900 */
[----:B------:R-:W4:Y:S04]  /*0670*/  LDG.E R17, desc[UR16][R2.64+0x8] ;  /* 0x0000081002117981 */ /* 0x000f28000c1e1900 */
        /* <DEDUP_REMOVED lines=11> */
[----:B------:R-:W-:Y:S01]  /*0730*/  IADD3 R8, PT, PT, R8, 0x8, RZ ;  /* 0x0000000808087810 */ /* 0x000fe20007ffe0ff */
[----:B--2---:R-:W-:-:S04]  /*0740*/  FFMA R10, R10, R11, R15 ;  /* 0x0000000b0a0a7223 */ /* 0x004fc8000000000f */
[----:B---3--:R-:W-:-:S04]  /*0750*/  FFMA R10, R13, R12, R10 ;  /* 0x0000000c0d0a7223 */ /* 0x008fc8000000000a */
[----:B----4-:R-:W-:-:S04]  /*0760*/  FFMA R10, R17, R14, R10 ;  /* 0x0000000e110a7223 */ /* 0x010fc8000000000a */
[----:B-----5:R-:W-:-:S04]  /*0770*/  FFMA R10, R19, R16, R10 ;  /* 0x00000010130a7223 */ /* 0x020fc8000000000a */
[----:B------:R-:W-:-:S04]  /*0780*/  FFMA R10, R21, R18, R10 ;  /* 0x00000012150a7223 */ /* 0x000fc8000000000a */
[----:B------:R-:W-:-:S04]  /*0790*/  FFMA R23, R23, R20, R10 ;  /* 0x0000001417177223 */ /* 0x000fc8000000000a */
[----:B------:R-:W-:-:S04]  /*07a0*/  FFMA R6, R6, R9, R23 ;  /* 0x0000000906067223 */ /* 0x000fc80000000017 */
[----:B------:R-:W-:-:S07]  /*07b0*/  FFMA R15, R25, R22, R6 ;  /* 0x00000016190f7223 */ /* 0x000fce0000000006 */
.L_x_3:
        /* <DEDUP_REMOVED lines=17> */
[----:B------:R-:W5:Y:S01]  /*08d0*/  LDG.E R14, desc[UR16][R4.64+0xc] ;  /* 0x00000c10040e7981 */ /* 0x000f62000c1e1900 */
[----:B------:R-:W-:Y:S01]  /*08e0*/  IADD3 R8, PT, PT, R8, 0x4, RZ ;  /* 0x0000000408087810 */ /* 0x000fe20007ffe0ff */
[----:B--2---:R-:W-:-:S04]  /*08f0*/  FFMA R6, R6, R9, R15 ;  /* 0x0000000906067223 */ /* 0x004fc8000000000f */
[----:B---3--:R-:W-:-:S04]  /*0900*/  FFMA R6, R11, R10, R6 ;  /* 0x0000000a0b067223 */ /* 0x008fc80000000006 */
[----:B----4-:R-:W-:-:S04]  /*0910*/  FFMA R6, R13, R12, R6 ;  /* 0x0000000c0d067223 */ /* 0x010fc80000000006 */
[----:B-----5:R-:W-:-:S07]  /*0920*/  FFMA R15, R17, R14, R6 ;  /* 0x0000000e110f7223 */ /* 0x020fce0000000006 */
.L_x_4:
[----:B------:R-:W-:Y:S05]  /*0930*/  BRA.U !UP1, `(.L_x_0) ;  /* 0x0000000109487547 */ /* 0x000fea000b800000 */
[----:B------:R-:W0:Y:S01]  /*0940*/  LDC.64 R2, c[0x0][0x388] ;  /* 0x0000e200ff027b82 */ /* 0x000e220000000a00 */
[----:B------:R-:W-:Y:S01]  /*0950*/  IADD3 R7, PT, PT, R7, R8, RZ ;  /* 0x0000000807077210 */ /* 0x000fe20007ffe0ff */
[----:B------:R-:W-:-:S06]  /*0960*/  UIADD3 UR4, UPT, UPT, -UR4, URZ, URZ ;  /* 0x000000ff04047290 */ /* 0x000fcc000fffe1ff */
[----:B------:R-:W1:Y:S01]  /*0970*/  LDC.64 R10, c[0x0][0x380] ;  /* 0x0000e000ff0a7b82 */ /* 0x000e620000000a00 */
[----:B0-----:R-:W-:-:S03]  /*0980*/  IMAD.WIDE.U32 R2, R8, 0x4, R2 ;  /* 0x0000000408027825 */ /* 0x001fc600078e0002 */
[----:B------:R-:W-:Y:S02]  /*0990*/  MOV R6, R2 ;  /* 0x0000000200067202 */ /* 0x000fe40000000f00 */
[----:B------:R-:W-:-:S07]  /*09a0*/  MOV R5, R3 ;  /* 0x0000000300057202 */ /* 0x000fce0000000f00 */
.L_x_5:
[----:B-1----:R-:W-:Y:S01]  /*09b0*/  IMAD.WIDE R2, R7, 0x4, R10 ;  /* 0x0000000407027825 */ /* 0x002fe200078e020a */
[----:B------:R-:W-:-:S05]  /*09c0*/  MOV R4, R6 ;  /* 0x0000000600047202 */ /* 0x000fca0000000f00 */
[----:B------:R-:W2:Y:S04]  /*09d0*/  LDG.E R2, desc[UR16][R2.64] ;  /* 0x0000001002027981 */ /* 0x000ea8000c1e1900 */
[----:B------:R0:W2:Y:S01]  /*09e0*/  LDG.E R4, desc[UR16][R4.64] ;  /* 0x0000001004047981 */ /* 0x0000a2000c1e1900 */
[----:B------:R-:W-:Y:S01]  /*09f0*/  UIADD3 UR4, UPT, UPT, UR4, 0x1, URZ ;  /* 0x0000000104047890 */ /* 0x000fe2000fffe0ff */
[----:B------:R-:W-:Y:S02]  /*0a00*/  IADD3 R6, P0, PT, R6, 0x4, RZ ;  /* 0x0000000406067810 */ /* 0x000fe40007f1e0ff */
[----:B------:R-:W-:Y:S01]  /*0a10*/  IADD3 R7, PT, PT, R7, 0x1, RZ ;  /* 0x0000000107077810 */ /* 0x000fe20007ffe0ff */
[----:B------:R-:W-:Y:S01]  /*0a20*/  UISETP.NE.AND UP0, UPT, UR4, URZ, UPT ;  /* 0x000000ff0400728c */ /* 0x000fe2000bf05270 */
[----:B0-----:R-:W-:Y:S01]  /*0a30*/  IADD3.X R5, PT, PT, RZ, R5, RZ, P0, !PT ;  /* 0x00000005ff057210 */ /* 0x001fe200007fe4ff */
[----:B--2---:R-:W-:-:S07]  /*0a40*/  FFMA R15, R2, R4, R15 ;  /* 0x00000004020f7223 */ /* 0x004fce000000000f */
[----:B------:R-:W-:Y:S05]  /*0a50*/  BRA.U UP0, `(.L_x_5) ;  /* 0xfffffffd00d47547 */ /* 0x000fea000b83ffff */
.L_x_0:
[----:B------:R-:W0:Y:S02]  /*0a60*/  LDC.64 R2, c[0x0][0x390] ;  /* 0x0000e400ff027b82 */ /* 0x000e240000000a00 */
[----:B0-----:R-:W-:-:S05]  /*0a70*/  IMAD.WIDE R2, R0, 0x4, R2 ;  /* 0x0000000400027825 */ /* 0x001fca00078e0202 */
[----:B------:R-:W-:Y:S01]  /*0a80*/  STG.E desc[UR16][R2.64], R15 ;  /* 0x0000000f02007986 */ /* 0x000fe2000c101910 */
[----:B------:R-:W-:Y:S05]  /*0a90*/  EXIT ;  /* 0x000000000000794d */ /* 0x000fea0003800000 */
.L_x_6:
[----:B------:R-:W-:-:S00]  /*0aa0*/  BRA `(.L_x_6) ;  /* 0xfffffffc00fc7947 */ /* 0x000fc0000383ffff */
[----:B------:R-:W-:-:S00]  /*0ab0*/  NOP ;  /* 0x0000000000007918 */ /* 0x000fc00000000000 */
        /* <DEDUP_REMOVED lines=12> */
.L_x_7:


//--------------------- .nv.shared.reserved.0     --------------------------
	.section	.nv.shared.reserved.0,"aw",@nobits
	.weak		__nv_reservedSMEM_offset_0_alias
	.size		__nv_reservedSMEM_offset_0_alias, 0, 64
	.other		__nv_reservedSMEM_offset_0_alias,@"STO_CUDA_RESERVED_SHARED STV_DEFAULT"
__nv_reservedSMEM_offset_0_alias:
	.zero		0
	.zero		64


//--------------------- .nv.constant0.matVecMul   --------------------------
	.section	.nv.constant0.matVecMul,"a",@progbits
	.sectionflags	@""
	.align	4
.nv.constant0.matVecMul:
	.zero		928


//--------------------- SYMBOLS --------------------------

	.type		.nv.reservedSmem.offset0,@object
	.size		.nv.reservedSmem.offset0,0x4
